//
// Generated by NVIDIA NVVM Compiler
//
// Compiler Build ID: CL-36424714
// Cuda compilation tools, release 13.0, V13.0.88
// Based on NVVM 20.0.0
//

.version 9.0
.target sm_100
.address_size 64

	// .globl	_Z11velStepRandPfPKfS_i

.visible .entry _Z11velStepRandPfPKfS_i(
	.param .u64 .ptr .align 1 _Z11velStepRandPfPKfS_i_param_0,
	.param .u64 .ptr .align 1 _Z11velStepRandPfPKfS_i_param_1,
	.param .u64 .ptr .align 1 _Z11velStepRandPfPKfS_i_param_2,
	.param .u32 _Z11velStepRandPfPKfS_i_param_3
)
{
	.reg .pred 	%p<3>;
	.reg .b32 	%r<6>;
	.reg .b32 	%f<8>;
	.reg .b64 	%rd<15>;

	ld.param.u64 	%rd4, [_Z11velStepRandPfPKfS_i_param_0];
	ld.param.u64 	%rd5, [_Z11velStepRandPfPKfS_i_param_1];
	ld.param.u64 	%rd3, [_Z11velStepRandPfPKfS_i_param_2];
	ld.param.u32 	%r2, [_Z11velStepRandPfPKfS_i_param_3];
	cvta.to.global.u64 	%rd1, %rd5;
	cvta.to.global.u64 	%rd2, %rd4;
	mov.u32 	%r3, %ntid.x;
	mov.u32 	%r4, %ctaid.x;
	mov.u32 	%r5, %tid.x;
	mad.lo.s32 	%r1, %r3, %r4, %r5;
	setp.ge.s32 	%p1, %r1, %r2;
	@%p1 bra 	$L__BB0_4;
	cvta.to.global.u64 	%rd6, %rd3;
	mul.wide.s32 	%rd7, %r1, 4;
	add.s64 	%rd8, %rd6, %rd7;
	ld.global.f32 	%f1, [%rd8];
	setp.geu.f32 	%p2, %f1, 0f3F000000;
	@%p2 bra 	$L__BB0_3;
	add.s64 	%rd13, %rd2, %rd7;
	ld.global.f32 	%f5, [%rd13];
	add.s64 	%rd14, %rd1, %rd7;
	ld.global.f32 	%f6, [%rd14];
	add.f32 	%f7, %f5, %f6;
	st.global.f32 	[%rd13], %f7;
	bra.uni 	$L__BB0_4;
$L__BB0_3:
	add.s64 	%rd10, %rd2, %rd7;
	ld.global.f32 	%f2, [%rd10];
	add.s64 	%rd11, %rd1, %rd7;
	ld.global.f32 	%f3, [%rd11];
	sub.f32 	%f4, %f3, %f2;
	st.global.f32 	[%rd10], %f4;
$L__BB0_4:
	ret;

}


// ===== COMPILED SASS (sm_100) =====

	.target	sm_100

	.elftype	@"ET_EXEC"


//--------------------- .note.nv.tkinfo           --------------------------
	.section	.note.nv.tkinfo,"",@"SHT_NOTE"
	.sectionflags	@"SHF_NOTE_NV_TKINFO"
	.tkinfo
        /*0018*/ 	.word	0x00000002
        /*0030*/ 	.string	""
        /*0030*/ 	.string	"ptxas"
        /*0030*/ 	.string	"Cuda compilation tools, release 13.0, V13.0.88"
        /*0030*/ 	.string	"Build cuda_13.0.r13.0/compiler.36424714_0"
        /*0030*/ 	.string	"-arch sm_100 -m 64 "



//--------------------- .note.nv.cuinfo           --------------------------
	.section	.note.nv.cuinfo,"",@"SHT_NOTE"
	.sectionflags	@"SHF_NOTE_NV_CUINFO"
        /*0018*/ 	.short	0x0002
        /*001a*/ 	.short	0x0064
        /*001c*/ 	.short	0x0082
	.zero		2


//--------------------- .nv.info                  --------------------------
	.section	.nv.info,"",@"SHT_CUDA_INFO"
	.align	4


	//----- nvinfo : EIATTR_REGCOUNT
	.align		4
        /*0000*/ 	.byte	0x04, 0x2f
        /*0002*/ 	.short	(.L_1 - .L_0)
	.align		4
.L_0:
        /*0004*/ 	.word	index@(_Z11velStepRandPfPKfS_i)
        /*0008*/ 	.word	0x0000000a


	//----- nvinfo : EIATTR_FRAME_SIZE
	.align		4
.L_1:
        /*000c*/ 	.byte	0x04, 0x11
        /*000e*/ 	.short	(.L_3 - .L_2)
	.align		4
.L_2:
        /*0010*/ 	.word	index@(_Z11velStepRandPfPKfS_i)
        /*0014*/ 	.word	0x00000000


	//----- nvinfo : EIATTR_MIN_STACK_SIZE
	.align		4
.L_3:
        /*0018*/ 	.byte	0x04, 0x12
        /*001a*/ 	.short	(.L_5 - .L_4)
	.align		4
.L_4:
        /*001c*/ 	.word	index@(_Z11velStepRandPfPKfS_i)
        /*0020*/ 	.word	0x00000000
.L_5:


//--------------------- .nv.compat                --------------------------
	.section	.nv.compat,"",@"SHT_CUDA_COMPAT_INFO"
	.align	4
        /*0000*/ 	.byte	0x02, 0x09, 0x00, 0x00, 0x02, 0x02, 0x01, 0x00, 0x02, 0x05, 0x05, 0x00, 0x03, 0x07, 0x01, 0x01
        /*0010*/ 	.byte	0x02, 0x03, 0x00, 0x00, 0x02, 0x06, 0x01, 0x00, 0x04, 0x0b, 0x08, 0x00, 0x01, 0x00, 0x00, 0x00
        /*0020*/ 	.byte	0x00, 0x00, 0x00, 0x00


//--------------------- .nv.info._Z11velStepRandPfPKfS_i --------------------------
	.section	.nv.info._Z11velStepRandPfPKfS_i,"",@"SHT_CUDA_INFO"
	.sectionflags	@""
	.align	4


	//----- nvinfo : EIATTR_CUDA_API_VERSION
	.align		4
        /*0000*/ 	.byte	0x04, 0x37
        /*0002*/ 	.short	(.L_7 - .L_6)
.L_6:
        /*0004*/ 	.word	0x00000082


	//----- nvinfo : EIATTR_KPARAM_INFO
	.align		4
.L_7:
        /*0008*/ 	.byte	0x04, 0x17
        /*000a*/ 	.short	(.L_9 - .L_8)
.L_8:
        /*000c*/ 	.word	0x00000000
        /*0010*/ 	.short	0x0003
        /*0012*/ 	.short	0x0018
        /*0014*/ 	.byte	0x00, 0xf0, 0x11, 0x00


	//----- nvinfo : EIATTR_KPARAM_INFO
	.align		4
.L_9:
        /*0018*/ 	.byte	0x04, 0x17
        /*001a*/ 	.short	(.L_11 - .L_10)
.L_10:
        /*001c*/ 	.word	0x00000000
        /*0020*/ 	.short	0x0002
        /*0022*/ 	.short	0x0010
        /*0024*/ 	.byte	0x00, 0xf5, 0x21, 0x00


	//----- nvinfo : EIATTR_KPARAM_INFO
	.align		4
.L_11:
        /*0028*/ 	.byte	0x04, 0x17
        /*002a*/ 	.short	(.L_13 - .L_12)
.L_12:
        /*002c*/ 	.word	0x00000000
        /*0030*/ 	.short	0x0001
        /*0032*/ 	.short	0x0008
        /*0034*/ 	.byte	0x00, 0xf5, 0x21, 0x00


	//----- nvinfo : EIATTR_KPARAM_INFO
	.align		4
.L_13:
        /*0038*/ 	.byte	0x04, 0x17
        /*003a*/ 	.short	(.L_15 - .L_14)
.L_14:
        /*003c*/ 	.word	0x00000000
        /*0040*/ 	.short	0x0000
        /*0042*/ 	.short	0x0000
        /*0044*/ 	.byte	0x00, 0xf5, 0x21, 0x00


	//----- nvinfo : EIATTR_SPARSE_MMA_MASK
	.align		4
.L_15:
        /*0048*/ 	.byte	0x03, 0x50
        /*004a*/ 	.short	0x0000


	//----- nvinfo : EIATTR_MAXREG_COUNT
	.align		4
        /*004c*/ 	.byte	0x03, 0x1b
        /*004e*/ 	.short	0x00ff


	//----- nvinfo : EIATTR_MERCURY_ISA_VERSION
	.align		4
        /*0050*/ 	.byte	0x03, 0x5f
        /*0052*/ 	.short	0x0101


	//----- nvinfo : EIATTR_VRC_CTA_INIT_COUNT
	.align		4
        /*0054*/ 	.byte	0x02, 0x4a
	.zero		1
	.zero		1


	//----- nvinfo : EIATTR_EXIT_INSTR_OFFSETS
	.align		4
        /*0058*/ 	.byte	0x04, 0x1c
        /*005a*/ 	.short	(.L_17 - .L_16)


	//   ....[0]....
.L_16:
        /*005c*/ 	.word	0x00000070


	//   ....[1]....
        /*0060*/ 	.word	0x00000160


	//   ....[2]....
        /*0064*/ 	.word	0x000001f0


	//----- nvinfo : EIATTR_CRS_STACK_SIZE
	.align		4
.L_17:
        /*0068*/ 	.byte	0x04, 0x1e
        /*006a*/ 	.short	(.L_19 - .L_18)
.L_18:
        /*006c*/ 	.word	0x00000000


	//----- nvinfo : EIATTR_CBANK_PARAM_SIZE
	.align		4
.L_19:
        /*0070*/ 	.byte	0x03, 0x19
        /*0072*/ 	.short	0x001c


	//----- nvinfo : EIATTR_PARAM_CBANK
	.align		4
        /*0074*/ 	.byte	0x04, 0x0a
        /*0076*/ 	.short	(.L_21 - .L_20)
	.align		4
.L_20:
        /*0078*/ 	.word	index@(.nv.constant0._Z11velStepRandPfPKfS_i)
        /*007c*/ 	.short	0x0380
        /*007e*/ 	.short	0x001c


	//----- nvinfo : EIATTR_SW_WAR
	.align		4
.L_21:
        /*0080*/ 	.byte	0x04, 0x36
        /*0082*/ 	.short	(.L_23 - .L_22)
.L_22:
        /*0084*/ 	.word	0x00000008
.L_23:


//--------------------- .nv.callgraph             --------------------------
	.section	.nv.callgraph,"",@"SHT_CUDA_CALLGRAPH"
	.align	4
	.sectionentsize	8
	.align		4
        /*0000*/ 	.word	0x00000000
	.align		4
        /*0004*/ 	.word	0xffffffff
	.align		4
        /*0008*/ 	.word	0x00000000
	.align		4
        /*000c*/ 	.word	0xfffffffe
	.align		4
        /*0010*/ 	.word	0x00000000
	.align		4
        /*0014*/ 	.word	0xfffffffd
	.align		4
        /*0018*/ 	.word	0x00000000
	.align		4
        /*001c*/ 	.word	0xfffffffc


//--------------------- .text._Z11velStepRandPfPKfS_i --------------------------
	.section	.text._Z11velStepRandPfPKfS_i,"ax",@progbits
	.align	128
        .global         _Z11velStepRandPfPKfS_i
        .type           _Z11velStepRandPfPKfS_i,@function
        .size           _Z11velStepRandPfPKfS_i,(.L_x_2 - _Z11velStepRandPfPKfS_i)
        .other          _Z11velStepRandPfPKfS_i,@"STO_CUDA_ENTRY STV_DEFAULT"
_Z11velStepRandPfPKfS_i:
.text._Z11velStepRandPfPKfS_i:
[----:B------:R-:W-:Y:S01]  /*0000*/  LDC R1, c[0x0][0x37c] ;  /* 0x0000df00ff017b82 */ /* 0x000fe20000000800 */
[----:B------:R-:W0:Y:S01]  /*0010*/  S2R R7, SR_CTAID.X ;  /* 0x0000000000077919 */ /* 0x000e220000002500 */
[----:B------:R-:W0:Y:S01]  /*0020*/  LDCU UR4, c[0x0][0x360] ;  /* 0x00006c00ff0477ac */ /* 0x000e220008000800 */
[----:B------:R-:W0:Y:S01]  /*0030*/  S2R R0, SR_TID.X ;  /* 0x0000000000007919 */ /* 0x000e220000002100 */
[----:B------:R-:W1:Y:S01]  /*0040*/  LDCU UR5, c[0x0][0x398] ;  /* 0x00007300ff0577ac */ /* 0x000e620008000800 */
[----:B0-----:R-:W-:-:S05]  /*0050*/  IMAD R7, R7, UR4, R0 ;  /* 0x0000000407077c24 */ /* 0x001fca000f8e0200 */
[----:B-1----:R-:W-:-:S13]  /*0060*/  ISETP.GE.AND P0, PT, R7, UR5, PT ;  /* 0x0000000507007c0c */ /* 0x002fda000bf06270 */
[----:B------:R-:W-:Y:S05]  /*0070*/  @P0 EXIT ;  /* 0x000000000000094d */ /* 0x000fea0003800000 */
[----:B------:R-:W0:Y:S01]  /*0080*/  LDC.64 R2, c[0x0][0x390] ;  /* 0x0000e400ff027b82 */ /* 0x000e220000000a00 */
[----:B------:R-:W1:Y:S01]  /*0090*/  LDCU.64 UR4, c[0x0][0x358] ;  /* 0x00006b00ff0477ac */ /* 0x000e620008000a00 */
[----:B0-----:R-:W-:-:S06]  /*00a0*/  IMAD.WIDE R2, R7, 0x4, R2 ;  /* 0x0000000407027825 */ /* 0x001fcc00078e0202 */
[----:B-1----:R-:W2:Y:S02]  /*00b0*/  LDG.E R2, desc[UR4][R2.64] ;  /* 0x0000000402027981 */ /* 0x002ea4000c1e1900 */
[----:B--2---:R-:W-:-:S13]  /*00c0*/  FSETP.GEU.AND P0, PT, R2, 0.5, PT ;  /* 0x3f0000000200780b */ /* 0x004fda0003f0e000 */
[----:B------:R-:W-:Y:S05]  /*00d0*/  @P0 BRA `(.L_x_0) ;  /* 0x0000000000240947 */ /* 0x000fea0003800000 */
[----:B------:R-:W0:Y:S08]  /*00e0*/  LDC.64 R4, c[0x0][0x388] ;  /* 0x0000e200ff047b82 */ /* 0x000e300000000a00 */
[----:B------:R-:W1:Y:S01]  /*00f0*/  LDC.64 R2, c[0x0][0x380] ;  /* 0x0000e000ff027b82 */ /* 0x000e620000000a00 */
[----:B0-----:R-:W-:-:S06]  /*0100*/  IMAD.WIDE R4, R7, 0x4, R4 ;  /* 0x0000000407047825 */ /* 0x001fcc00078e0204 */
[----:B------:R-:W2:Y:S01]  /*0110*/  LDG.E R5, desc[UR4][R4.64] ;  /* 0x0000000404057981 */ /* 0x000ea2000c1e1900 */
[----:B-1----:R-:W-:-:S05]  /*0120*/  IMAD.WIDE R2, R7, 0x4, R2 ;  /* 0x0000000407027825 */ /* 0x002fca00078e0202 */
[----:B------:R-:W2:Y:S02]  /*0130*/  LDG.E R0, desc[UR4][R2.64] ;  /* 0x0000000402007981 */ /* 0x000ea4000c1e1900 */
[----:B--2---:R-:W-:-:S05]  /*0140*/  FADD R7, R0, R5 ;  /* 0x0000000500077221 */ /* 0x004fca0000000000 */
[----:B------:R-:W-:Y:S01]  /*0150*/  STG.E desc[UR4][R2.64], R7 ;  /* 0x0000000702007986 */ /* 0x000fe2000c101904 */
[----:B------:R-:W-:Y:S05]  /*0160*/  EXIT ;  /* 0x000000000000794d */ /* 0x000fea0003800000 */
.L_x_0:
[----:B------:R-:W0:Y:S08]  /*0170*/  LDC.64 R4, c[0x0][0x388] ;  /* 0x0000e200ff047b82 */ /* 0x000e300000000a00 */
[----:B------:R-:W1:Y:S01]  /*0180*/  LDC.64 R2, c[0x0][0x380] ;  /* 0x0000e000ff027b82 */ /* 0x000e620000000a00 */
[----:B0-----:R-:W-:-:S06]  /*0190*/  IMAD.WIDE R4, R7, 0x4, R4 ;  /* 0x0000000407047825 */ /* 0x001fcc00078e0204 */
[----:B------:R-:W2:Y:S01]  /*01a0*/  LDG.E R4, desc[UR4][R4.64] ;  /* 0x0000000404047981 */ /* 0x000ea2000c1e1900 */
[----:B-1----:R-:W-:-:S05]  /*01b0*/  IMAD.WIDE R2, R7, 0x4, R2 ;  /* 0x0000000407027825 */ /* 0x002fca00078e0202 */
[----:B------:R-:W2:Y:S02]  /*01c0*/  LDG.E R7, desc[UR4][R2.64] ;  /* 0x0000000402077981 */ /* 0x000ea4000c1e1900 */
[----:B--2---:R-:W-:-:S05]  /*01d0*/  FADD R7, R4, -R7 ;  /* 0x8000000704077221 */ /* 0x004fca0000000000 */
[----:B------:R-:W-:Y:S01]  /*01e0*/  STG.E desc[UR4][R2.64], R7 ;  /* 0x0000000702007986 */ /* 0x000fe2000c101904 */
[----:B------:R-:W-:Y:S05]  /*01f0*/  EXIT ;  /* 0x000000000000794d */ /* 0x000fea0003800000 */
.L_x_1:
[----:B------:R-:W-:-:S00]  /*0200*/  BRA `(.L_x_1) ;  /* 0xfffffffc00fc7947 */ /* 0x000fc0000383ffff */
[----:B------:R-:W-:-:S00]  /*0210*/  NOP ;  /* 0x0000000000007918 */ /* 0x000fc00000000000 */
        /* <DEDUP_REMOVED lines=14> */
.L_x_2:


//--------------------- .nv.shared.reserved.0     --------------------------
	.section	.nv.shared.reserved.0,"aw",@nobits
	.weak		__nv_reservedSMEM_offset_0_alias
	.size		__nv_reservedSMEM_offset_0_alias, 0, 64
	.other		__nv_reservedSMEM_offset_0_alias,@"STO_CUDA_RESERVED_SHARED STV_DEFAULT"
__nv_reservedSMEM_offset_0_alias:
	.zero		0
	.zero		64


//--------------------- .nv.constant0._Z11velStepRandPfPKfS_i --------------------------
	.section	.nv.constant0._Z11velStepRandPfPKfS_i,"a",@progbits
	.sectionflags	@""
	.align	4
.nv.constant0._Z11velStepRandPfPKfS_i:
	.zero		924


//--------------------- SYMBOLS --------------------------

	.type		.nv.reservedSmem.offset0,@object
	.size		.nv.reservedSmem.offset0,0x4
